//
// Generated by NVIDIA NVVM Compiler
//
// Compiler Build ID: CL-36424714
// Cuda compilation tools, release 13.0, V13.0.88
// Based on NVVM 20.0.0
//

.version 9.0
.target sm_100
.address_size 64

	// .globl	_Z6mc_algfffPFffEPj
.global .align 4 .b8 precalc_xorwow_matrix[102400];
.global .align 4 .b8 precalc_xorwow_offset_matrix[102400];
.global .align 4 .b8 mrg32k3aM1[2304];
.global .align 4 .b8 mrg32k3aM2[2304];
.global .align 4 .b8 mrg32k3aM1SubSeq[2016];
.global .align 4 .b8 mrg32k3aM2SubSeq[2016];
.global .align 4 .b8 mrg32k3aM1Seq[2304];
.global .align 4 .b8 mrg32k3aM2Seq[2304];
.const .align 8 .b8 __cr_lgamma_table[72];

.visible .entry _Z6mc_algfffPFffEPj(
	.param .f32 _Z6mc_algfffPFffEPj_param_0,
	.param .f32 _Z6mc_algfffPFffEPj_param_1,
	.param .f32 _Z6mc_algfffPFffEPj_param_2,
	.param .u64 .ptr .align 1 _Z6mc_algfffPFffEPj_param_3,
	.param .u64 .ptr .align 1 _Z6mc_algfffPFffEPj_param_4
)
{



}


// ===== COMPILED SASS (sm_100) =====

	.target	sm_100

	.elftype	@"ET_EXEC"


//--------------------- .note.nv.tkinfo           --------------------------
	.section	.note.nv.tkinfo,"",@"SHT_NOTE"
	.sectionflags	@"SHF_NOTE_NV_TKINFO"
	.tkinfo
        /*0018*/ 	.word	0x00000002
        /*0030*/ 	.string	""
        /*0030*/ 	.string	"ptxas"
        /*0030*/ 	.string	"Cuda compilation tools, release 13.0, V13.0.88"
        /*0030*/ 	.string	"Build cuda_13.0.r13.0/compiler.36424714_0"
        /*0030*/ 	.string	"-arch sm_100 -m 64 "



//--------------------- .note.nv.cuinfo           --------------------------
	.section	.note.nv.cuinfo,"",@"SHT_NOTE"
	.sectionflags	@"SHF_NOTE_NV_CUINFO"
        /*0018*/ 	.short	0x0002
        /*001a*/ 	.short	0x0064
        /*001c*/ 	.short	0x0082
	.zero		2


//--------------------- .nv.info                  --------------------------
	.section	.nv.info,"",@"SHT_CUDA_INFO"
	.align	4


	//----- nvinfo : EIATTR_REGCOUNT
	.align		4
        /*0000*/ 	.byte	0x04, 0x2f
        /*0002*/ 	.short	(.L_10 - .L_9)
	.align		4
.L_9:
        /*0004*/ 	.word	index@(_Z6mc_algfffPFffEPj)
        /*0008*/ 	.word	0x00000004


	//----- nvinfo : EIATTR_FRAME_SIZE
	.align		4
.L_10:
        /*000c*/ 	.byte	0x04, 0x11
        /*000e*/ 	.short	(.L_12 - .L_11)
	.align		4
.L_11:
        /*0010*/ 	.word	index@(_Z6mc_algfffPFffEPj)
        /*0014*/ 	.word	0x00000000


	//----- nvinfo : EIATTR_MIN_STACK_SIZE
	.align		4
.L_12:
        /*0018*/ 	.byte	0x04, 0x12
        /*001a*/ 	.short	(.L_14 - .L_13)
	.align		4
.L_13:
        /*001c*/ 	.word	index@(_Z6mc_algfffPFffEPj)
        /*0020*/ 	.word	0x00000000
.L_14:


//--------------------- .nv.compat                --------------------------
	.section	.nv.compat,"",@"SHT_CUDA_COMPAT_INFO"
	.align	4
        /*0000*/ 	.byte	0x02, 0x09, 0x00, 0x00, 0x02, 0x02, 0x01, 0x00, 0x02, 0x05, 0x05, 0x00, 0x03, 0x07, 0x01, 0x01
        /*0010*/ 	.byte	0x02, 0x03, 0x00, 0x00, 0x02, 0x06, 0x01, 0x00, 0x04, 0x0b, 0x08, 0x00, 0x09, 0x00, 0x00, 0x00
        /*0020*/ 	.byte	0x00, 0x00, 0x00, 0x00


//--------------------- .nv.info._Z6mc_algfffPFffEPj --------------------------
	.section	.nv.info._Z6mc_algfffPFffEPj,"",@"SHT_CUDA_INFO"
	.sectionflags	@""
	.align	4


	//----- nvinfo : EIATTR_CUDA_API_VERSION
	.align		4
        /*0000*/ 	.byte	0x04, 0x37
        /*0002*/ 	.short	(.L_16 - .L_15)
.L_15:
        /*0004*/ 	.word	0x00000082


	//----- nvinfo : EIATTR_KPARAM_INFO
	.align		4
.L_16:
        /*0008*/ 	.byte	0x04, 0x17
        /*000a*/ 	.short	(.L_18 - .L_17)
.L_17:
        /*000c*/ 	.word	0x00000000
        /*0010*/ 	.short	0x0004
        /*0012*/ 	.short	0x0018
        /*0014*/ 	.byte	0x00, 0xf5, 0x21, 0x00


	//----- nvinfo : EIATTR_KPARAM_INFO
	.align		4
.L_18:
        /*0018*/ 	.byte	0x04, 0x17
        /*001a*/ 	.short	(.L_20 - .L_19)
.L_19:
        /*001c*/ 	.word	0x00000000
        /*0020*/ 	.short	0x0003
        /*0022*/ 	.short	0x0010
        /*0024*/ 	.byte	0x00, 0xf5, 0x21, 0x00


	//----- nvinfo : EIATTR_KPARAM_INFO
	.align		4
.L_20:
        /*0028*/ 	.byte	0x04, 0x17
        /*002a*/ 	.short	(.L_22 - .L_21)
.L_21:
        /*002c*/ 	.word	0x00000000
        /*0030*/ 	.short	0x0002
        /*0032*/ 	.short	0x0008
        /*0034*/ 	.byte	0x00, 0xf0, 0x11, 0x00


	//----- nvinfo : EIATTR_KPARAM_INFO
	.align		4
.L_22:
        /*0038*/ 	.byte	0x04, 0x17
        /*003a*/ 	.short	(.L_24 - .L_23)
.L_23:
        /*003c*/ 	.word	0x00000000
        /*0040*/ 	.short	0x0001
        /*0042*/ 	.short	0x0004
        /*0044*/ 	.byte	0x00, 0xf0, 0x11, 0x00


	//----- nvinfo : EIATTR_KPARAM_INFO
	.align		4
.L_24:
        /*0048*/ 	.byte	0x04, 0x17
        /*004a*/ 	.short	(.L_26 - .L_25)
.L_25:
        /*004c*/ 	.word	0x00000000
        /*0050*/ 	.short	0x0000
        /*0052*/ 	.short	0x0000
        /*0054*/ 	.byte	0x00, 0xf0, 0x11, 0x00


	//----- nvinfo : EIATTR_SPARSE_MMA_MASK
	.align		4
.L_26:
        /*0058*/ 	.byte	0x03, 0x50
        /*005a*/ 	.short	0x0000


	//----- nvinfo : EIATTR_MAXREG_COUNT
	.align		4
        /*005c*/ 	.byte	0x03, 0x1b
        /*005e*/ 	.short	0x00ff


	//----- nvinfo : EIATTR_MERCURY_ISA_VERSION
	.align		4
        /*0060*/ 	.byte	0x03, 0x5f
        /*0062*/ 	.short	0x0101


	//----- nvinfo : EIATTR_VRC_CTA_INIT_COUNT
	.align		4
        /*0064*/ 	.byte	0x02, 0x4a
	.zero		1
	.zero		1


	//----- nvinfo : EIATTR_EXIT_INSTR_OFFSETS
	.align		4
        /*0068*/ 	.byte	0x04, 0x1c
        /*006a*/ 	.short	(.L_28 - .L_27)


	//   ....[0]....
.L_27:
        /*006c*/ 	.word	0x00000010


	//----- nvinfo : EIATTR_CBANK_PARAM_SIZE
	.align		4
.L_28:
        /*0070*/ 	.byte	0x03, 0x19
        /*0072*/ 	.short	0x0020


	//----- nvinfo : EIATTR_PARAM_CBANK
	.align		4
        /*0074*/ 	.byte	0x04, 0x0a
        /*0076*/ 	.short	(.L_30 - .L_29)
	.align		4
.L_29:
        /*0078*/ 	.word	index@(.nv.constant0._Z6mc_algfffPFffEPj)
        /*007c*/ 	.short	0x0380
        /*007e*/ 	.short	0x0020


	//----- nvinfo : EIATTR_SW_WAR
	.align		4
.L_30:
        /*0080*/ 	.byte	0x04, 0x36
        /*0082*/ 	.short	(.L_32 - .L_31)
.L_31:
        /*0084*/ 	.word	0x00000008
.L_32:


//--------------------- .nv.callgraph             --------------------------
	.section	.nv.callgraph,"",@"SHT_CUDA_CALLGRAPH"
	.align	4
	.sectionentsize	8
	.align		4
        /*0000*/ 	.word	0x00000000
	.align		4
        /*0004*/ 	.word	0xffffffff
	.align		4
        /*0008*/ 	.word	0x00000000
	.align		4
        /*000c*/ 	.word	0xfffffffe
	.align		4
        /*0010*/ 	.word	0x00000000
	.align		4
        /*0014*/ 	.word	0xfffffffd
	.align		4
        /*0018*/ 	.word	0x00000000
	.align		4
        /*001c*/ 	.word	0xfffffffc


//--------------------- .nv.constant4             --------------------------
	.section	.nv.constant4,"a",@progbits
	.align	8
	.align		8
.nv.constant4:
        /*0000*/ 	.dword	precalc_xorwow_matrix
	.align		8
        /*0008*/ 	.dword	precalc_xorwow_offset_matrix
	.align		8
        /*0010*/ 	.dword	mrg32k3aM1
	.align		8
        /*0018*/ 	.dword	mrg32k3aM2
	.align		8
        /*0020*/ 	.dword	mrg32k3aM1SubSeq
	.align		8
        /*0028*/ 	.dword	mrg32k3aM2SubSeq
	.align		8
        /*0030*/ 	.dword	mrg32k3aM1Seq
	.align		8
        /*0038*/ 	.dword	mrg32k3aM2Seq


//--------------------- .nv.constant3             --------------------------
	.section	.nv.constant3,"a",@progbits
	.align	8
.nv.constant3:
	.type		__cr_lgamma_table,@object
	.size		__cr_lgamma_table,(.L_8 - __cr_lgamma_table)
__cr_lgamma_table:
        /*0000*/ 	.byte	0x00, 0x00, 0x00, 0x00, 0x00, 0x00, 0x00, 0x00, 0x00, 0x00, 0x00, 0x00, 0x00, 0x00, 0x00, 0x00
        /*0010*/ 	.byte	0xef, 0x39, 0xfa, 0xfe, 0x42, 0x2e, 0xe6, 0x3f, 0x02, 0x20, 0x2a, 0xfa, 0x0b, 0xab, 0xfc, 0x3f
        /*0020*/ 	.byte	0xf9, 0x2c, 0x92, 0x7c, 0xa7, 0x6c, 0x09, 0x40, 0xc9, 0x79, 0x44, 0x3c, 0x64, 0x26, 0x13, 0x40
        /*0030*/ 	.byte	0xca, 0x01, 0xcf, 0x3a, 0x27, 0x51, 0x1a, 0x40, 0x30, 0xcc, 0x2d, 0xf3, 0xe1, 0x0c, 0x21, 0x40
        /*0040*/ 	.byte	0x0d, 0xb7, 0xfc, 0x82, 0x8e, 0x35, 0x25, 0x40
.L_8:


//--------------------- .text._Z6mc_algfffPFffEPj --------------------------
	.section	.text._Z6mc_algfffPFffEPj,"ax",@progbits
	.align	128
        .global         _Z6mc_algfffPFffEPj
        .type           _Z6mc_algfffPFffEPj,@function
        .size           _Z6mc_algfffPFffEPj,(.L_x_1 - _Z6mc_algfffPFffEPj)
        .other          _Z6mc_algfffPFffEPj,@"STO_CUDA_ENTRY STV_DEFAULT"
_Z6mc_algfffPFffEPj:
.text._Z6mc_algfffPFffEPj:
[----:B------:R-:W-:Y:S01]  /*0000*/  LDC R1, c[0x0][0x37c] ;  /* 0x0000df00ff017b82 */ /* 0x000fe20000000800 */
[----:B------:R-:W-:Y:S05]  /*0010*/  EXIT ;  /* 0x000000000000794d */ /* 0x000fea0003800000 */
.L_x_0:
[----:B------:R-:W-:-:S00]  /*0020*/  BRA `(.L_x_0) ;  /* 0xfffffffc00fc7947 */ /* 0x000fc0000383ffff */
[----:B------:R-:W-:-:S00]  /*0030*/  NOP ;  /* 0x0000000000007918 */ /* 0x000fc00000000000 */
        /* <DEDUP_REMOVED lines=12> */
.L_x_1:


//--------------------- .nv.global.init           --------------------------
	.section	.nv.global.init,"aw",@progbits
	.align	4
.nv.global.init:
	.type		mrg32k3aM1SubSeq,@object
	.size		mrg32k3aM1SubSeq,(mrg32k3aM2SubSeq - mrg32k3aM1SubSeq)
mrg32k3aM1SubSeq:
        /*0000*/ 	.byte	0x0b, 0xcc, 0xee, 0x04, 0x73, 0x29, 0x8b, 0x6f, 0xf6, 0x53, 0x03, 0xf6, 0x23, 0xf6, 0xea, 0xda
        /* <DEDUP_REMOVED lines=125> */
	.type		mrg32k3aM2SubSeq,@object
	.size		mrg32k3aM2SubSeq,(mrg32k3aM1 - mrg32k3aM2SubSeq)
mrg32k3aM2SubSeq:
        /* <DEDUP_REMOVED lines=126> */
	.type		mrg32k3aM1,@object
	.size		mrg32k3aM1,(mrg32k3aM1Seq - mrg32k3aM1)
mrg32k3aM1:
        /* <DEDUP_REMOVED lines=144> */
	.type		mrg32k3aM1Seq,@object
	.size		mrg32k3aM1Seq,(mrg32k3aM2 - mrg32k3aM1Seq)
mrg32k3aM1Seq:
        /* <DEDUP_REMOVED lines=144> */
	.type		mrg32k3aM2,@object
	.size		mrg32k3aM2,(mrg32k3aM2Seq - mrg32k3aM2)
mrg32k3aM2:
        /* <DEDUP_REMOVED lines=144> */
	.type		mrg32k3aM2Seq,@object
	.size		mrg32k3aM2Seq,(precalc_xorwow_matrix - mrg32k3aM2Seq)
mrg32k3aM2Seq:
        /* <DEDUP_REMOVED lines=144> */
	.type		precalc_xorwow_matrix,@object
	.size		precalc_xorwow_matrix,(precalc_xorwow_offset_matrix - precalc_xorwow_matrix)
precalc_xorwow_matrix:
        /* <DEDUP_REMOVED lines=6400> */
	.type		precalc_xorwow_offset_matrix,@object
	.size		precalc_xorwow_offset_matrix,(.L_1 - precalc_xorwow_offset_matrix)
precalc_xorwow_offset_matrix:
        /* <DEDUP_REMOVED lines=6400> */
.L_1:


//--------------------- .nv.shared.reserved.0     --------------------------
	.section	.nv.shared.reserved.0,"aw",@nobits
	.weak		__nv_reservedSMEM_offset_0_alias
	.size		__nv_reservedSMEM_offset_0_alias, 0, 64
	.other		__nv_reservedSMEM_offset_0_alias,@"STO_CUDA_RESERVED_SHARED STV_DEFAULT"
__nv_reservedSMEM_offset_0_alias:
	.zero		0
	.zero		64


//--------------------- .nv.constant0._Z6mc_algfffPFffEPj --------------------------
	.section	.nv.constant0._Z6mc_algfffPFffEPj,"a",@progbits
	.sectionflags	@""
	.align	4
.nv.constant0._Z6mc_algfffPFffEPj:
	.zero		928


//--------------------- SYMBOLS --------------------------

	.type		.nv.reservedSmem.offset0,@object
	.size		.nv.reservedSmem.offset0,0x4
